//
// Generated by NVIDIA NVVM Compiler
//
// Compiler Build ID: CL-36424714
// Cuda compilation tools, release 13.0, V13.0.88
// Based on NVVM 20.0.0
//

.version 9.0
.target sm_100
.address_size 64

	// .globl	_Z10helloworldv
.extern .func  (.param .b32 func_retval0) vprintf
(
	.param .b64 vprintf_param_0,
	.param .b64 vprintf_param_1
)
;
.global .align 1 .b8 $str[14] = {72, 101, 108, 108, 111, 32, 87, 111, 114, 108, 100, 33, 10};

.visible .entry _Z10helloworldv()
{
	.reg .b32 	%r<3>;
	.reg .b64 	%rd<3>;

	mov.u64 	%rd1, $str;
	cvta.global.u64 	%rd2, %rd1;
	{ // callseq 0, 0
	.param .b64 param0;
	st.param.b64 	[param0], %rd2;
	.param .b64 param1;
	st.param.b64 	[param1], 0;
	.param .b32 retval0;
	call.uni (retval0), 
	vprintf, 
	(
	param0, 
	param1
	);
	ld.param.b32 	%r1, [retval0];
	} // callseq 0
	ret;

}


// ===== COMPILED SASS (sm_100) =====

	.target	sm_100

	.elftype	@"ET_EXEC"


//--------------------- .note.nv.tkinfo           --------------------------
	.section	.note.nv.tkinfo,"",@"SHT_NOTE"
	.sectionflags	@"SHF_NOTE_NV_TKINFO"
	.tkinfo
        /*0018*/ 	.word	0x00000002
        /*0030*/ 	.string	""
        /*0030*/ 	.string	"ptxas"
        /*0030*/ 	.string	"Cuda compilation tools, release 13.0, V13.0.88"
        /*0030*/ 	.string	"Build cuda_13.0.r13.0/compiler.36424714_0"
        /*0030*/ 	.string	"-arch sm_100 -m 64 "



//--------------------- .note.nv.cuinfo           --------------------------
	.section	.note.nv.cuinfo,"",@"SHT_NOTE"
	.sectionflags	@"SHF_NOTE_NV_CUINFO"
        /*0018*/ 	.short	0x0002
        /*001a*/ 	.short	0x0064
        /*001c*/ 	.short	0x0082
	.zero		2


//--------------------- .nv.info                  --------------------------
	.section	.nv.info,"",@"SHT_CUDA_INFO"
	.align	4


	//----- nvinfo : EIATTR_REGCOUNT
	.align		4
        /*0000*/ 	.byte	0x04, 0x2f
        /*0002*/ 	.short	(.L_2 - .L_1)
	.align		4
.L_1:
        /*0004*/ 	.word	index@(_Z10helloworldv)
        /*0008*/ 	.word	0x00000018


	//----- nvinfo : EIATTR_FRAME_SIZE
	.align		4
.L_2:
        /*000c*/ 	.byte	0x04, 0x11
        /*000e*/ 	.short	(.L_4 - .L_3)
	.align		4
.L_3:
        /*0010*/ 	.word	index@(_Z10helloworldv)
        /*0014*/ 	.word	0x00000000


	//----- nvinfo : EIATTR_MIN_STACK_SIZE
	.align		4
.L_4:
        /*0018*/ 	.byte	0x04, 0x12
        /*001a*/ 	.short	(.L_6 - .L_5)
	.align		4
.L_5:
        /*001c*/ 	.word	index@(_Z10helloworldv)
        /*0020*/ 	.word	0x00000000
.L_6:


//--------------------- .nv.compat                --------------------------
	.section	.nv.compat,"",@"SHT_CUDA_COMPAT_INFO"
	.align	4
        /*0000*/ 	.byte	0x02, 0x09, 0x00, 0x00, 0x02, 0x02, 0x01, 0x00, 0x02, 0x05, 0x05, 0x00, 0x03, 0x07, 0x01, 0x01
        /*0010*/ 	.byte	0x02, 0x03, 0x00, 0x00, 0x02, 0x06, 0x01, 0x00, 0x04, 0x0b, 0x08, 0x00, 0x09, 0x00, 0x00, 0x00
        /*0020*/ 	.byte	0x00, 0x00, 0x00, 0x00


//--------------------- .nv.info._Z10helloworldv  --------------------------
	.section	.nv.info._Z10helloworldv,"",@"SHT_CUDA_INFO"
	.sectionflags	@""
	.align	4


	//----- nvinfo : EIATTR_CUDA_API_VERSION
	.align		4
        /*0000*/ 	.byte	0x04, 0x37
        /*0002*/ 	.short	(.L_8 - .L_7)
.L_7:
        /*0004*/ 	.word	0x00000082


	//----- nvinfo : EIATTR_SPARSE_MMA_MASK
	.align		4
.L_8:
        /*0008*/ 	.byte	0x03, 0x50
        /*000a*/ 	.short	0x0000


	//----- nvinfo : EIATTR_MAXREG_COUNT
	.align		4
        /*000c*/ 	.byte	0x03, 0x1b
        /*000e*/ 	.short	0x00ff


	//----- nvinfo : EIATTR_EXTERNS
	.align		4
        /*0010*/ 	.byte	0x04, 0x0f
        /*0012*/ 	.short	(.L_10 - .L_9)


	//   ....[0]....
	.align		4
.L_9:
        /*0014*/ 	.word	index@(vprintf)


	//----- nvinfo : EIATTR_MERCURY_ISA_VERSION
	.align		4
.L_10:
        /*0018*/ 	.byte	0x03, 0x5f
        /*001a*/ 	.short	0x0101


	//----- nvinfo : EIATTR_VRC_CTA_INIT_COUNT
	.align		4
        /*001c*/ 	.byte	0x02, 0x4a
	.zero		1
	.zero		1


	//----- nvinfo : EIATTR_SYSCALL_OFFSETS
	.align		4
        /*0020*/ 	.byte	0x04, 0x46
        /*0022*/ 	.short	(.L_12 - .L_11)


	//   ....[0]....
.L_11:
        /*0024*/ 	.word	0x00000080


	//----- nvinfo : EIATTR_EXIT_INSTR_OFFSETS
	.align		4
.L_12:
        /*0028*/ 	.byte	0x04, 0x1c
        /*002a*/ 	.short	(.L_14 - .L_13)


	//   ....[0]....
.L_13:
        /*002c*/ 	.word	0x00000090


	//----- nvinfo : EIATTR_SW_WAR
	.align		4
.L_14:
        /*0030*/ 	.byte	0x04, 0x36
        /*0032*/ 	.short	(.L_16 - .L_15)
.L_15:
        /*0034*/ 	.word	0x00000008
.L_16:


//--------------------- .nv.callgraph             --------------------------
	.section	.nv.callgraph,"",@"SHT_CUDA_CALLGRAPH"
	.align	4
	.sectionentsize	8
	.align		4
        /*0000*/ 	.word	0x00000000
	.align		4
        /*0004*/ 	.word	0xffffffff
	.align		4
        /*0008*/ 	.word	index@(_Z10helloworldv)
	.align		4
        /*000c*/ 	.word	index@(vprintf)
	.align		4
        /*0010*/ 	.word	0x00000000
	.align		4
        /*0014*/ 	.word	0xfffffffe
	.align		4
        /*0018*/ 	.word	0x00000000
	.align		4
        /*001c*/ 	.word	0xfffffffd
	.align		4
        /*0020*/ 	.word	0x00000000
	.align		4
        /*0024*/ 	.word	0xfffffffc


//--------------------- .nv.constant4             --------------------------
	.section	.nv.constant4,"a",@progbits
	.align	8
	.align		8
.nv.constant4:
        /*0000*/ 	.dword	vprintf
	.align		8
        /*0008*/ 	.dword	$str


//--------------------- .text._Z10helloworldv     --------------------------
	.section	.text._Z10helloworldv,"ax",@progbits
	.align	128
        .global         _Z10helloworldv
        .type           _Z10helloworldv,@function
        .size           _Z10helloworldv,(.L_x_2 - _Z10helloworldv)
        .other          _Z10helloworldv,@"STO_CUDA_ENTRY STV_DEFAULT"
_Z10helloworldv:
.text._Z10helloworldv:
[----:B------:R-:W0:Y:S01]  /*0000*/  LDC R1, c[0x0][0x37c] ;  /* 0x0000df00ff017b82 */ /* 0x000e220000000800 */
[----:B------:R-:W-:Y:S01]  /*0010*/  MOV R0, 0x0 ;  /* 0x0000000000007802 */ /* 0x000fe20000000f00 */
[----:B------:R-:W1:Y:S01]  /*0020*/  LDCU.64 UR4, c[0x4][0x8] ;  /* 0x01000100ff0477ac */ /* 0x000e620008000a00 */
[----:B------:R-:W-:-:S05]  /*0030*/  CS2R R6, SRZ ;  /* 0x0000000000067805 */ /* 0x000fca000001ff00 */
[----:B------:R2:W3:Y:S01]  /*0040*/  LDC.64 R2, c[0x4][R0] ;  /* 0x0100000000027b82 */ /* 0x0004e20000000a00 */
[----:B-1----:R-:W-:Y:S02]  /*0050*/  IMAD.U32 R4, RZ, RZ, UR4 ;  /* 0x00000004ff047e24 */ /* 0x002fe4000f8e00ff */
[----:B--2---:R-:W-:-:S07]  /*0060*/  IMAD.U32 R5, RZ, RZ, UR5 ;  /* 0x00000005ff057e24 */ /* 0x004fce000f8e00ff */
[----:B------:R-:W-:-:S07]  /*0070*/  LEPC R20, `(.L_x_0) ;  /* 0x000000001014794e */ /* 0x000fce0000000000 */
[----:B0--3--:R-:W-:Y:S05]  /*0080*/  CALL.ABS.NOINC R2 ;  /* 0x0000000002007343 */ /* 0x009fea0003c00000 */
.L_x_0:
[----:B------:R-:W-:Y:S05]  /*0090*/  EXIT ;  /* 0x000000000000794d */ /* 0x000fea0003800000 */
.L_x_1:
[----:B------:R-:W-:-:S00]  /*00a0*/  BRA `(.L_x_1) ;  /* 0xfffffffc00fc7947 */ /* 0x000fc0000383ffff */
[----:B------:R-:W-:-:S00]  /*00b0*/  NOP ;  /* 0x0000000000007918 */ /* 0x000fc00000000000 */
        /* <DEDUP_REMOVED lines=12> */
.L_x_2:


//--------------------- .nv.global.init           --------------------------
	.section	.nv.global.init,"aw",@progbits
.nv.global.init:
	.type		$str,@object
	.size		$str,(.L_0 - $str)
$str:
        /*0000*/ 	.byte	0x48, 0x65, 0x6c, 0x6c, 0x6f, 0x20, 0x57, 0x6f, 0x72, 0x6c, 0x64, 0x21, 0x0a, 0x00
.L_0:


//--------------------- .nv.shared.reserved.0     --------------------------
	.section	.nv.shared.reserved.0,"aw",@nobits
	.weak		__nv_reservedSMEM_offset_0_alias
	.size		__nv_reservedSMEM_offset_0_alias, 0, 64
	.other		__nv_reservedSMEM_offset_0_alias,@"STO_CUDA_RESERVED_SHARED STV_DEFAULT"
__nv_reservedSMEM_offset_0_alias:
	.zero		0
	.zero		64


//--------------------- .nv.constant0._Z10helloworldv --------------------------
	.section	.nv.constant0._Z10helloworldv,"a",@progbits
	.sectionflags	@""
	.align	4
.nv.constant0._Z10helloworldv:
	.zero		896


//--------------------- SYMBOLS --------------------------

	.type		.nv.reservedSmem.offset0,@object
	.size		.nv.reservedSmem.offset0,0x4
	.type		vprintf,@function
